//
// Generated by NVIDIA NVVM Compiler
//
// Compiler Build ID: CL-36424714
// Cuda compilation tools, release 13.0, V13.0.88
// Based on NVVM 20.0.0
//

.version 9.0
.target sm_100
.address_size 64

	// .globl	_Z9transposePiS_S_

.visible .entry _Z9transposePiS_S_(
	.param .u64 .ptr .align 1 _Z9transposePiS_S__param_0,
	.param .u64 .ptr .align 1 _Z9transposePiS_S__param_1,
	.param .u64 .ptr .align 1 _Z9transposePiS_S__param_2
)
{
	.reg .pred 	%p<2>;
	.reg .b32 	%r<44>;
	.reg .b64 	%rd<21>;

	ld.param.u64 	%rd6, [_Z9transposePiS_S__param_0];
	ld.param.u64 	%rd7, [_Z9transposePiS_S__param_1];
	ld.param.u64 	%rd8, [_Z9transposePiS_S__param_2];
	cvta.to.global.u64 	%rd9, %rd7;
	cvta.to.global.u64 	%rd10, %rd6;
	cvta.to.global.u64 	%rd11, %rd8;
	mov.u32 	%r9, %ntid.x;
	mov.u32 	%r10, %ctaid.x;
	mov.u32 	%r11, %tid.x;
	mad.lo.s32 	%r41, %r9, %r10, %r11;
	mov.u32 	%r12, %ntid.y;
	mov.u32 	%r13, %ctaid.y;
	mov.u32 	%r14, %tid.y;
	mad.lo.s32 	%r15, %r12, %r13, %r14;
	shl.b32 	%r16, %r15, 11;
	add.s32 	%r17, %r16, %r41;
	mul.wide.s32 	%rd12, %r17, 4;
	add.s64 	%rd1, %rd11, %rd12;
	mov.b32 	%r42, 0;
	st.global.u32 	[%rd1], %r42;
	mul.wide.u32 	%rd13, %r12, %r13;
	cvt.u64.u32 	%rd14, %r14;
	add.s64 	%rd15, %rd13, %rd14;
	shl.b64 	%rd16, %rd15, 13;
	add.s64 	%rd17, %rd16, %rd10;
	add.s64 	%rd20, %rd17, 16;
	add.s64 	%rd3, %rd9, 32768;
	mov.u32 	%r43, %r42;
$L__BB0_1:
	mul.wide.s32 	%rd18, %r41, 4;
	add.s64 	%rd19, %rd3, %rd18;
	ld.global.u32 	%r18, [%rd20+-16];
	ld.global.u32 	%r19, [%rd19+-32768];
	mad.lo.s32 	%r20, %r19, %r18, %r42;
	st.global.u32 	[%rd1], %r20;
	ld.global.u32 	%r21, [%rd20+-12];
	ld.global.u32 	%r22, [%rd19+-24576];
	mad.lo.s32 	%r23, %r22, %r21, %r20;
	st.global.u32 	[%rd1], %r23;
	ld.global.u32 	%r24, [%rd20+-8];
	ld.global.u32 	%r25, [%rd19+-16384];
	mad.lo.s32 	%r26, %r25, %r24, %r23;
	st.global.u32 	[%rd1], %r26;
	ld.global.u32 	%r27, [%rd20+-4];
	ld.global.u32 	%r28, [%rd19+-8192];
	mad.lo.s32 	%r29, %r28, %r27, %r26;
	st.global.u32 	[%rd1], %r29;
	ld.global.u32 	%r30, [%rd20];
	ld.global.u32 	%r31, [%rd19];
	mad.lo.s32 	%r32, %r31, %r30, %r29;
	st.global.u32 	[%rd1], %r32;
	ld.global.u32 	%r33, [%rd20+4];
	ld.global.u32 	%r34, [%rd19+8192];
	mad.lo.s32 	%r35, %r34, %r33, %r32;
	st.global.u32 	[%rd1], %r35;
	ld.global.u32 	%r36, [%rd20+8];
	ld.global.u32 	%r37, [%rd19+16384];
	mad.lo.s32 	%r38, %r37, %r36, %r35;
	st.global.u32 	[%rd1], %r38;
	ld.global.u32 	%r39, [%rd20+12];
	ld.global.u32 	%r40, [%rd19+24576];
	mad.lo.s32 	%r42, %r40, %r39, %r38;
	st.global.u32 	[%rd1], %r42;
	add.s32 	%r43, %r43, 8;
	add.s64 	%rd20, %rd20, 32;
	add.s32 	%r41, %r41, 16384;
	setp.ne.s32 	%p1, %r43, 2048;
	@%p1 bra 	$L__BB0_1;
	ret;

}


// ===== COMPILED SASS (sm_100) =====

	.target	sm_100

	.elftype	@"ET_EXEC"


//--------------------- .note.nv.tkinfo           --------------------------
	.section	.note.nv.tkinfo,"",@"SHT_NOTE"
	.sectionflags	@"SHF_NOTE_NV_TKINFO"
	.tkinfo
        /*0018*/ 	.word	0x00000002
        /*0030*/ 	.string	""
        /*0030*/ 	.string	"ptxas"
        /*0030*/ 	.string	"Cuda compilation tools, release 13.0, V13.0.88"
        /*0030*/ 	.string	"Build cuda_13.0.r13.0/compiler.36424714_0"
        /*0030*/ 	.string	"-arch sm_100 -m 64 "



//--------------------- .note.nv.cuinfo           --------------------------
	.section	.note.nv.cuinfo,"",@"SHT_NOTE"
	.sectionflags	@"SHF_NOTE_NV_CUINFO"
        /*0018*/ 	.short	0x0002
        /*001a*/ 	.short	0x0064
        /*001c*/ 	.short	0x0082
	.zero		2


//--------------------- .nv.info                  --------------------------
	.section	.nv.info,"",@"SHT_CUDA_INFO"
	.align	4


	//----- nvinfo : EIATTR_REGCOUNT
	.align		4
        /*0000*/ 	.byte	0x04, 0x2f
        /*0002*/ 	.short	(.L_1 - .L_0)
	.align		4
.L_0:
        /*0004*/ 	.word	index@(_Z9transposePiS_S_)
        /*0008*/ 	.word	0x00000016


	//----- nvinfo : EIATTR_FRAME_SIZE
	.align		4
.L_1:
        /*000c*/ 	.byte	0x04, 0x11
        /*000e*/ 	.short	(.L_3 - .L_2)
	.align		4
.L_2:
        /*0010*/ 	.word	index@(_Z9transposePiS_S_)
        /*0014*/ 	.word	0x00000000


	//----- nvinfo : EIATTR_MIN_STACK_SIZE
	.align		4
.L_3:
        /*0018*/ 	.byte	0x04, 0x12
        /*001a*/ 	.short	(.L_5 - .L_4)
	.align		4
.L_4:
        /*001c*/ 	.word	index@(_Z9transposePiS_S_)
        /*0020*/ 	.word	0x00000000
.L_5:


//--------------------- .nv.compat                --------------------------
	.section	.nv.compat,"",@"SHT_CUDA_COMPAT_INFO"
	.align	4
        /*0000*/ 	.byte	0x02, 0x09, 0x00, 0x00, 0x02, 0x02, 0x01, 0x00, 0x02, 0x05, 0x05, 0x00, 0x03, 0x07, 0x01, 0x01
        /*0010*/ 	.byte	0x02, 0x03, 0x00, 0x00, 0x02, 0x06, 0x01, 0x00, 0x04, 0x0b, 0x08, 0x00, 0x09, 0x00, 0x00, 0x00
        /*0020*/ 	.byte	0x00, 0x00, 0x00, 0x00


//--------------------- .nv.info._Z9transposePiS_S_ --------------------------
	.section	.nv.info._Z9transposePiS_S_,"",@"SHT_CUDA_INFO"
	.sectionflags	@""
	.align	4


	//----- nvinfo : EIATTR_CUDA_API_VERSION
	.align		4
        /*0000*/ 	.byte	0x04, 0x37
        /*0002*/ 	.short	(.L_7 - .L_6)
.L_6:
        /*0004*/ 	.word	0x00000082


	//----- nvinfo : EIATTR_KPARAM_INFO
	.align		4
.L_7:
        /*0008*/ 	.byte	0x04, 0x17
        /*000a*/ 	.short	(.L_9 - .L_8)
.L_8:
        /*000c*/ 	.word	0x00000000
        /*0010*/ 	.short	0x0002
        /*0012*/ 	.short	0x0010
        /*0014*/ 	.byte	0x00, 0xf5, 0x21, 0x00


	//----- nvinfo : EIATTR_KPARAM_INFO
	.align		4
.L_9:
        /*0018*/ 	.byte	0x04, 0x17
        /*001a*/ 	.short	(.L_11 - .L_10)
.L_10:
        /*001c*/ 	.word	0x00000000
        /*0020*/ 	.short	0x0001
        /*0022*/ 	.short	0x0008
        /*0024*/ 	.byte	0x00, 0xf5, 0x21, 0x00


	//----- nvinfo : EIATTR_KPARAM_INFO
	.align		4
.L_11:
        /*0028*/ 	.byte	0x04, 0x17
        /*002a*/ 	.short	(.L_13 - .L_12)
.L_12:
        /*002c*/ 	.word	0x00000000
        /*0030*/ 	.short	0x0000
        /*0032*/ 	.short	0x0000
        /*0034*/ 	.byte	0x00, 0xf5, 0x21, 0x00


	//----- nvinfo : EIATTR_SPARSE_MMA_MASK
	.align		4
.L_13:
        /*0038*/ 	.byte	0x03, 0x50
        /*003a*/ 	.short	0x0000


	//----- nvinfo : EIATTR_MAXREG_COUNT
	.align		4
        /*003c*/ 	.byte	0x03, 0x1b
        /*003e*/ 	.short	0x00ff


	//----- nvinfo : EIATTR_MERCURY_ISA_VERSION
	.align		4
        /*0040*/ 	.byte	0x03, 0x5f
        /*0042*/ 	.short	0x0101


	//----- nvinfo : EIATTR_VRC_CTA_INIT_COUNT
	.align		4
        /*0044*/ 	.byte	0x02, 0x4a
	.zero		1
	.zero		1


	//----- nvinfo : EIATTR_EXIT_INSTR_OFFSETS
	.align		4
        /*0048*/ 	.byte	0x04, 0x1c
        /*004a*/ 	.short	(.L_15 - .L_14)


	//   ....[0]....
.L_14:
        /*004c*/ 	.word	0x00000ed0


	//----- nvinfo : EIATTR_CBANK_PARAM_SIZE
	.align		4
.L_15:
        /*0050*/ 	.byte	0x03, 0x19
        /*0052*/ 	.short	0x0018


	//----- nvinfo : EIATTR_PARAM_CBANK
	.align		4
        /*0054*/ 	.byte	0x04, 0x0a
        /*0056*/ 	.short	(.L_17 - .L_16)
	.align		4
.L_16:
        /*0058*/ 	.word	index@(.nv.constant0._Z9transposePiS_S_)
        /*005c*/ 	.short	0x0380
        /*005e*/ 	.short	0x0018


	//----- nvinfo : EIATTR_SW_WAR
	.align		4
.L_17:
        /*0060*/ 	.byte	0x04, 0x36
        /*0062*/ 	.short	(.L_19 - .L_18)
.L_18:
        /*0064*/ 	.word	0x00000008
.L_19:


//--------------------- .nv.callgraph             --------------------------
	.section	.nv.callgraph,"",@"SHT_CUDA_CALLGRAPH"
	.align	4
	.sectionentsize	8
	.align		4
        /*0000*/ 	.word	0x00000000
	.align		4
        /*0004*/ 	.word	0xffffffff
	.align		4
        /*0008*/ 	.word	0x00000000
	.align		4
        /*000c*/ 	.word	0xfffffffe
	.align		4
        /*0010*/ 	.word	0x00000000
	.align		4
        /*0014*/ 	.word	0xfffffffd
	.align		4
        /*0018*/ 	.word	0x00000000
	.align		4
        /*001c*/ 	.word	0xfffffffc


//--------------------- .text._Z9transposePiS_S_  --------------------------
	.section	.text._Z9transposePiS_S_,"ax",@progbits
	.align	128
        .global         _Z9transposePiS_S_
        .type           _Z9transposePiS_S_,@function
        .size           _Z9transposePiS_S_,(.L_x_2 - _Z9transposePiS_S_)
        .other          _Z9transposePiS_S_,@"STO_CUDA_ENTRY STV_DEFAULT"
_Z9transposePiS_S_:
.text._Z9transposePiS_S_:
[----:B------:R-:W-:Y:S01]  /*0000*/  LDC R1, c[0x0][0x37c] ;  /* 0x0000df00ff017b82 */ /* 0x000fe20000000800 */
[----:B------:R-:W0:Y:S01]  /*0010*/  S2R R9, SR_CTAID.X ;  /* 0x0000000000097919 */ /* 0x000e220000002500 */
[----:B------:R-:W0:Y:S06]  /*0020*/  LDCU UR4, c[0x0][0x360] ;  /* 0x00006c00ff0477ac */ /* 0x000e2c0008000800 */
[----:B------:R-:W1:Y:S01]  /*0030*/  LDC.64 R10, c[0x0][0x390] ;  /* 0x0000e400ff0a7b82 */ /* 0x000e620000000a00 */
[----:B------:R-:W-:Y:S01]  /*0040*/  HFMA2 R3, -RZ, RZ, 0, 0 ;  /* 0x00000000ff037431 */ /* 0x000fe200000001ff */
[----:B------:R-:W0:Y:S01]  /*0050*/  S2R R0, SR_TID.X ;  /* 0x0000000000007919 */ /* 0x000e220000002100 */
[----:B------:R-:W2:Y:S01]  /*0060*/  LDCU.128 UR8, c[0x0][0x380] ;  /* 0x00007000ff0877ac */ /* 0x000ea20008000c00 */
[----:B------:R-:W3:Y:S01]  /*0070*/  S2R R5, SR_CTAID.Y ;  /* 0x0000000000057919 */ /* 0x000ee20000002600 */
[----:B------:R-:W3:Y:S01]  /*0080*/  LDCU UR5, c[0x0][0x364] ;  /* 0x00006c80ff0577ac */ /* 0x000ee20008000800 */
[----:B------:R-:W3:Y:S01]  /*0090*/  S2R R2, SR_TID.Y ;  /* 0x0000000000027919 */ /* 0x000ee20000002200 */
[----:B------:R-:W4:Y:S01]  /*00a0*/  LDCU.64 UR6, c[0x0][0x358] ;  /* 0x00006b00ff0677ac */ /* 0x000f220008000a00 */
[----:B0-----:R-:W-:Y:S01]  /*00b0*/  IMAD R9, R9, UR4, R0 ;  /* 0x0000000409097c24 */ /* 0x001fe2000f8e0200 */
[----:B--2---:R-:W-:Y:S01]  /*00c0*/  UIADD3 UR4, UP0, UPT, UR10, 0x8000, URZ ;  /* 0x000080000a047890 */ /* 0x004fe2000ff1e0ff */
[----:B---3--:R-:W-:-:S02]  /*00d0*/  IMAD R0, R5, UR5, R2 ;  /* 0x0000000505007c24 */ /* 0x008fc4000f8e0202 */
[----:B------:R-:W-:Y:S01]  /*00e0*/  IMAD.WIDE.U32 R4, R5, UR5, R2 ;  /* 0x0000000505047c25 */ /* 0x000fe2000f8e0002 */
[----:B------:R-:W-:Y:S02]  /*00f0*/  UIADD3.X UR5, UPT, UPT, URZ, UR11, URZ, UP0, !UPT ;  /* 0x0000000bff057290 */ /* 0x000fe400087fe4ff */
[----:B------:R-:W-:Y:S02]  /*0100*/  MOV R2, UR4 ;  /* 0x0000000400027c02 */ /* 0x000fe40008000f00 */
[----:B------:R-:W-:Y:S02]  /*0110*/  LEA R13, R0, R9, 0xb ;  /* 0x00000009000d7211 */ /* 0x000fe400078e58ff */
[C---:B------:R-:W-:Y:S02]  /*0120*/  LEA R6, P0, R4.reuse, UR8, 0xd ;  /* 0x0000000804067c11 */ /* 0x040fe4000f8068ff */
[----:B------:R-:W-:Y:S02]  /*0130*/  MOV R3, UR5 ;  /* 0x0000000500037c02 */ /* 0x000fe40008000f00 */
[----:B------:R-:W-:Y:S01]  /*0140*/  LEA.HI.X R7, R4, UR9, R5, 0xd, P0 ;  /* 0x0000000904077c11 */ /* 0x000fe200080f6c05 */
[----:B-1----:R-:W-:-:S04]  /*0150*/  IMAD.WIDE R4, R13, 0x4, R10 ;  /* 0x000000040d047825 */ /* 0x002fc800078e020a */
[----:B------:R-:W-:Y:S01]  /*0160*/  IMAD.WIDE R10, R9, 0x4, R2 ;  /* 0x00000004090a7825 */ /* 0x000fe200078e0202 */
[----:B----4-:R-:W-:Y:S04]  /*0170*/  STG.E desc[UR6][R4.64], RZ ;  /* 0x000000ff04007986 */ /* 0x010fe8000c101906 */
[----:B------:R-:W2:Y:S04]  /*0180*/  LDG.E R0, desc[UR6][R6.64] ;  /* 0x0000000606007981 */ /* 0x000ea8000c1e1900 */
[----:B------:R-:W2:Y:S02]  /*0190*/  LDG.E R13, desc[UR6][R10.64+-0x8000] ;  /* 0xff8000060a0d7981 */ /* 0x000ea4000c1e1900 */
[----:B--2---:R-:W-:-:S05]  /*01a0*/  IMAD R13, R0, R13, RZ ;  /* 0x0000000d000d7224 */ /* 0x004fca00078e02ff */
[----:B------:R0:W-:Y:S04]  /*01b0*/  STG.E desc[UR6][R4.64], R13 ;  /* 0x0000000d04007986 */ /* 0x0001e8000c101906 */
[----:B------:R-:W2:Y:S04]  /*01c0*/  LDG.E R0, desc[UR6][R6.64+0x4] ;  /* 0x0000040606007981 */ /* 0x000ea8000c1e1900 */
[----:B------:R-:W2:Y:S02]  /*01d0*/  LDG.E R8, desc[UR6][R10.64+-0x6000] ;  /* 0xffa000060a087981 */ /* 0x000ea4000c1e1900 */
[----:B--2---:R-:W-:-:S05]  /*01e0*/  IMAD R15, R0, R8, R13 ;  /* 0x00000008000f7224 */ /* 0x004fca00078e020d */
[----:B------:R1:W-:Y:S04]  /*01f0*/  STG.E desc[UR6][R4.64], R15 ;  /* 0x0000000f04007986 */ /* 0x0003e8000c101906 */
[----:B------:R-:W2:Y:S04]  /*0200*/  LDG.E R0, desc[UR6][R6.64+0x8] ;  /* 0x0000080606007981 */ /* 0x000ea8000c1e1900 */
[----:B------:R-:W2:Y:S02]  /*0210*/  LDG.E R8, desc[UR6][R10.64+-0x4000] ;  /* 0xffc000060a087981 */ /* 0x000ea4000c1e1900 */
[----:B--2---:R-:W-:-:S05]  /*0220*/  IMAD R17, R0, R8, R15 ;  /* 0x0000000800117224 */ /* 0x004fca00078e020f */
[----:B------:R2:W-:Y:S04]  /*0230*/  STG.E desc[UR6][R4.64], R17 ;  /* 0x0000001104007986 */ /* 0x0005e8000c101906 */
[----:B------:R-:W0:Y:S04]  /*0240*/  LDG.E R0, desc[UR6][R6.64+0xc] ;  /* 0x00000c0606007981 */ /* 0x000e28000c1e1900 */
[----:B------:R-:W0:Y:S02]  /*0250*/  LDG.E R8, desc[UR6][R10.64+-0x2000] ;  /* 0xffe000060a087981 */ /* 0x000e24000c1e1900 */
[----:B0-----:R-:W-:-:S05]  /*0260*/  IMAD R13, R0, R8, R17 ;  /* 0x00000008000d7224 */ /* 0x001fca00078e0211 */
[----:B------:R0:W-:Y:S04]  /*0270*/  STG.E desc[UR6][R4.64], R13 ;  /* 0x0000000d04007986 */ /* 0x0001e8000c101906 */
[----:B------:R-:W1:Y:S04]  /*0280*/  LDG.E R0, desc[UR6][R6.64+0x10] ;  /* 0x0000100606007981 */ /* 0x000e68000c1e1900 */
[----:B------:R-:W1:Y:S02]  /*0290*/  LDG.E R8, desc[UR6][R10.64] ;  /* 0x000000060a087981 */ /* 0x000e64000c1e1900 */
[----:B-1----:R-:W-:-:S05]  /*02a0*/  IMAD R15, R0, R8, R13 ;  /* 0x00000008000f7224 */ /* 0x002fca00078e020d */
[----:B------:R-:W-:Y:S04]  /*02b0*/  STG.E desc[UR6][R4.64], R15 ;  /* 0x0000000f04007986 */ /* 0x000fe8000c101906 */
        /* <DEDUP_REMOVED lines=8> */
[----:B------:R-:W3:Y:S04]  /*0340*/  LDG.E R0, desc[UR6][R6.64+0x1c] ;  /* 0x00001c0606007981 */ /* 0x000ee8000c1e1900 */
[----:B0-----:R-:W3:Y:S01]  /*0350*/  LDG.E R13, desc[UR6][R10.64+0x6000] ;  /* 0x006000060a0d7981 */ /* 0x001ee2000c1e1900 */
[----:B------:R-:W-:Y:S01]  /*0360*/  IADD3 R9, PT, PT, R9, 0x4000, RZ ;  /* 0x0000400009097810 */ /* 0x000fe20007ffe0ff */
[----:B------:R-:W-:Y:S01]  /*0370*/  UMOV UR4, 0x8 ;  /* 0x0000000800047882 */ /* 0x000fe20000000000 */
[----:B---3--:R-:W-:Y:S01]  /*0380*/  IMAD R13, R0, R13, R19 ;  /* 0x0000000d000d7224 */ /* 0x008fe200078e0213 */
[----:B------:R-:W-:-:S04]  /*0390*/  IADD3 R0, P0, PT, R6, 0x30, RZ ;  /* 0x0000003006007810 */ /* 0x000fc80007f1e0ff */
[----:B------:R2:W-:Y:S01]  /*03a0*/  STG.E desc[UR6][R4.64], R13 ;  /* 0x0000000d04007986 */ /* 0x0005e2000c101906 */
[----:B-1----:R-:W-:-:S08]  /*03b0*/  IADD3.X R17, PT, PT, RZ, R7, RZ, P0, !PT ;  /* 0x00000007ff117210 */ /* 0x002fd000007fe4ff */
.L_x_0:
[----:B------:R-:W-:Y:S01]  /*03c0*/  IMAD.WIDE R10, R9, 0x4, R2 ;  /* 0x00000004090a7825 */ /* 0x000fe200078e0202 */
[----:B------:R-:W-:Y:S02]  /*03d0*/  MOV R6, R0 ;  /* 0x0000000000067202 */ /* 0x000fe40000000f00 */
[----:B------:R-:W-:Y:S02]  /*03e0*/  MOV R7, R17 ;  /* 0x0000001100077202 */ /* 0x000fe40000000f00 */
[----:B------:R-:W2:Y:S04]  /*03f0*/  LDG.E R8, desc[UR6][R10.64+-0x8000] ;  /* 0xff8000060a087981 */ /* 0x000ea8000c1e1900 */
[----:B------:R-:W2:Y:S02]  /*0400*/  LDG.E R0, desc[UR6][R6.64+-0x10] ;  /* 0xfffff00606007981 */ /* 0x000ea4000c1e1900 */
[----:B0-2---:R-:W-:-:S05]  /*0410*/  IMAD R13, R0, R8, R13 ;  /* 0x00000008000d7224 */ /* 0x005fca00078e020d */
        /* <DEDUP_REMOVED lines=16> */
[----:B------:R1:W-:Y:S04]  /*0520*/  STG.E desc[UR6][R4.64], R15 ;  /* 0x0000000f04007986 */ /* 0x0003e8000c101906 */
[----:B------:R-:W2:Y:S04]  /*0530*/  LDG.E R0, desc[UR6][R6.64+0x4] ;  /* 0x0000040606007981 */ /* 0x000ea8000c1e1900 */
[----:B------:R-:W2:Y:S02]  /*0540*/  LDG.E R8, desc[UR6][R10.64+0x2000] ;  /* 0x002000060a087981 */ /* 0x000ea4000c1e1900 */
[----:B--2---:R-:W-:-:S05]  /*0550*/  IMAD R17, R0, R8, R15 ;  /* 0x0000000800117224 */ /* 0x004fca00078e020f */
[----:B------:R2:W-:Y:S04]  /*0560*/  STG.E desc[UR6][R4.64], R17 ;  /* 0x0000001104007986 */ /* 0x0005e8000c101906 */
[----:B------:R-:W3:Y:S04]  /*0570*/  LDG.E R0, desc[UR6][R6.64+0x8] ;  /* 0x0000080606007981 */ /* 0x000ee8000c1e1900 */
[----:B------:R-:W3:Y:S02]  /*0580*/  LDG.E R8, desc[UR6][R10.64+0x4000] ;  /* 0x004000060a087981 */ /* 0x000ee4000c1e1900 */
[----:B---3--:R-:W-:-:S05]  /*0590*/  IMAD R19, R0, R8, R17 ;  /* 0x0000000800137224 */ /* 0x008fca00078e0211 */
[----:B------:R-:W-:Y:S04]  /*05a0*/  STG.E desc[UR6][R4.64], R19 ;  /* 0x0000001304007986 */ /* 0x000fe8000c101906 */
[----:B------:R-:W1:Y:S04]  /*05b0*/  LDG.E R8, desc[UR6][R10.64+0x6000] ;  /* 0x006000060a087981 */ /* 0x000e68000c1e1900 */
[----:B------:R-:W1:Y:S01]  /*05c0*/  LDG.E R0, desc[UR6][R6.64+0xc] ;  /* 0x00000c0606007981 */ /* 0x000e62000c1e1900 */
[----:B0-----:R-:W-:-:S05]  /*05d0*/  IADD3 R13, PT, PT, R9, 0x4000, RZ ;  /* 0x00004000090d7810 */ /* 0x001fca0007ffe0ff */
[----:B------:R-:W-:-:S04]  /*05e0*/  IMAD.WIDE R12, R13, 0x4, R2 ;  /* 0x000000040d0c7825 */ /* 0x000fc800078e0202 */
[----:B-1----:R-:W-:-:S05]  /*05f0*/  IMAD R15, R0, R8, R19 ;  /* 0x00000008000f7224 */ /* 0x002fca00078e0213 */
        /* <DEDUP_REMOVED lines=29> */
[----:B------:R-:W3:Y:S04]  /*07d0*/  LDG.E R8, desc[UR6][R12.64+0x6000] ;  /* 0x006000060c087981 */ /* 0x000ee8000c1e1900 */
[----:B------:R-:W3:Y:S01]  /*07e0*/  LDG.E R0, desc[UR6][R6.64+0x2c] ;  /* 0x00002c0606007981 */ /* 0x000ee2000c1e1900 */
[----:B--2---:R-:W-:-:S05]  /*07f0*/  IADD3 R11, PT, PT, R9, 0x8000, RZ ;  /* 0x00008000090b7810 */ /* 0x004fca0007ffe0ff */
[----:B------:R-:W-:-:S04]  /*0800*/  IMAD.WIDE R10, R11, 0x4, R2 ;  /* 0x000000040b0a7825 */ /* 0x000fc800078e0202 */
[----:B---3--:R-:W-:-:S05]  /*0810*/  IMAD R19, R0, R8, R17 ;  /* 0x0000000800137224 */ /* 0x008fca00078e0211 */
[----:B------:R-:W-:Y:S04]  /*0820*/  STG.E desc[UR6][R4.64], R19 ;  /* 0x0000001304007986 */ /* 0x000fe8000c101906 */
[----:B------:R-:W0:Y:S04]  /*0830*/  LDG.E R0, desc[UR6][R6.64+0x30] ;  /* 0x0000300606007981 */ /* 0x000e28000c1e1900 */
[----:B------:R-:W0:Y:S02]  /*0840*/  LDG.E R8, desc[UR6][R10.64+-0x8000] ;  /* 0xff8000060a087981 */ /* 0x000e24000c1e1900 */
[----:B0-----:R-:W-:-:S05]  /*0850*/  IMAD R15, R0, R8, R19 ;  /* 0x00000008000f7224 */ /* 0x001fca00078e0213 */
[----:B------:R0:W-:Y:S04]  /*0860*/  STG.E desc[UR6][R4.64], R15 ;  /* 0x0000000f04007986 */ /* 0x0001e8000c101906 */
[----:B------:R-:W2:Y:S04]  /*0870*/  LDG.E R0, desc[UR6][R6.64+0x34] ;  /* 0x0000340606007981 */ /* 0x000ea8000c1e1900 */
[----:B------:R-:W2:Y:S02]  /*0880*/  LDG.E R8, desc[UR6][R10.64+-0x6000] ;  /* 0xffa000060a087981 */ /* 0x000ea4000c1e1900 */
[----:B--2---:R-:W-:-:S05]  /*0890*/  IMAD R13, R0, R8, R15 ;  /* 0x00000008000d7224 */ /* 0x004fca00078e020f */
[----:B------:R2:W-:Y:S04]  /*08a0*/  STG.E desc[UR6][R4.64], R13 ;  /* 0x0000000d04007986 */ /* 0x0005e8000c101906 */
[----:B------:R-:W1:Y:S04]  /*08b0*/  LDG.E R0, desc[UR6][R6.64+0x38] ;  /* 0x0000380606007981 */ /* 0x000e68000c1e1900 */
[----:B------:R-:W1:Y:S02]  /*08c0*/  LDG.E R8, desc[UR6][R10.64+-0x4000] ;  /* 0xffc000060a087981 */ /* 0x000e64000c1e1900 */
[----:B-1----:R-:W-:-:S05]  /*08d0*/  IMAD R17, R0, R8, R13 ;  /* 0x0000000800117224 */ /* 0x002fca00078e020d */
[----:B------:R1:W-:Y:S04]  /*08e0*/  STG.E desc[UR6][R4.64], R17 ;  /* 0x0000001104007986 */ /* 0x0003e8000c101906 */
        /* <DEDUP_REMOVED lines=16> */
[----:B------:R-:W3:Y:S04]  /*09f0*/  LDG.E R8, desc[UR6][R10.64+0x6000] ;  /* 0x006000060a087981 */ /* 0x000ee8000c1e1900 */
[----:B------:R-:W3:Y:S01]  /*0a00*/  LDG.E R0, desc[UR6][R6.64+0x4c] ;  /* 0x00004c0606007981 */ /* 0x000ee2000c1e1900 */
[----:B--2---:R-:W-:-:S05]  /*0a10*/  IADD3 R13, PT, PT, R9, 0xc000, RZ ;  /* 0x0000c000090d7810 */ /* 0x004fca0007ffe0ff */
[----:B------:R-:W-:-:S04]  /*0a20*/  IMAD.WIDE R12, R13, 0x4, R2 ;  /* 0x000000040d0c7825 */ /* 0x000fc800078e0202 */
[----:B---3--:R-:W-:-:S05]  /*0a30*/  IMAD R19, R0, R8, R15 ;  /* 0x0000000800137224 */ /* 0x008fca00078e020f */
[----:B------:R-:W-:Y:S04]  /*0a40*/  STG.E desc[UR6][R4.64], R19 ;  /* 0x0000001304007986 */ /* 0x000fe8000c101906 */
        /* <DEDUP_REMOVED lines=34> */
[----:B------:R-:W2:Y:S04]  /*0c70*/  LDG.E R0, desc[UR6][R6.64+0x70] ;  /* 0x0000700606007981 */ /* 0x000ea8000c1e1900 */
[----:B0-----:R-:W2:Y:S02]  /*0c80*/  LDG.E R15, desc[UR6][R10.64+-0x8000] ;  /* 0xff8000060a0f7981 */ /* 0x001ea4000c1e1900 */
[----:B--2---:R-:W-:-:S05]  /*0c90*/  IMAD R15, R0, R15, R19 ;  /* 0x0000000f000f7224 */ /* 0x004fca00078e0213 */
        /* <DEDUP_REMOVED lines=26> */
[----:B------:R-:W2:Y:S01]  /*0e40*/  LDG.E R0, desc[UR6][R6.64+0x8c] ;  /* 0x00008c0606007981 */ /* 0x000ea2000c1e1900 */
[----:B------:R-:W-:-:S04]  /*0e50*/  UIADD3 UR4, UPT, UPT, UR4, 0x28, URZ ;  /* 0x0000002804047890 */ /* 0x000fc8000fffe0ff */
[----:B------:R-:W-:Y:S01]  /*0e60*/  UISETP.NE.AND UP0, UPT, UR4, 0x800, UPT ;  /* 0x000008000400788c */ /* 0x000fe2000bf05270 */
[----:B------:R-:W-:Y:S01]  /*0e70*/  IADD3 R9, PT, PT, R9, 0x14000, RZ ;  /* 0x0001400009097810 */ /* 0x000fe20007ffe0ff */
[----:B--2---:R-:W-:-:S05]  /*0e80*/  IMAD R13, R0, R8, R15 ;  /* 0x00000008000d7224 */ /* 0x004fca00078e020f */
[----:B------:R0:W-:Y:S01]  /*0e90*/  STG.E desc[UR6][R4.64], R13 ;  /* 0x0000000d04007986 */ /* 0x0001e2000c101906 */
[----:B------:R-:W-:-:S04]  /*0ea0*/  IADD3 R0, P0, PT, R6, 0xa0, RZ ;  /* 0x000000a006007810 */ /* 0x000fc80007f1e0ff */
[----:B-1----:R-:W-:Y:S01]  /*0eb0*/  IADD3.X R17, PT, PT, RZ, R7, RZ, P0, !PT ;  /* 0x00000007ff117210 */ /* 0x002fe200007fe4ff */
[----:B------:R-:W-:Y:S08]  /*0ec0*/  BRA.U UP0, `(.L_x_0) ;  /* 0xfffffff5003c7547 */ /* 0x000ff0000b83ffff */
[----:B------:R-:W-:Y:S05]  /*0ed0*/  EXIT ;  /* 0x000000000000794d */ /* 0x000fea0003800000 */
.L_x_1:
[----:B------:R-:W-:-:S00]  /*0ee0*/  BRA `(.L_x_1) ;  /* 0xfffffffc00fc7947 */ /* 0x000fc0000383ffff */
[----:B------:R-:W-:-:S00]  /*0ef0*/  NOP ;  /* 0x0000000000007918 */ /* 0x000fc00000000000 */
        /* <DEDUP_REMOVED lines=8> */
.L_x_2:


//--------------------- .nv.shared.reserved.0     --------------------------
	.section	.nv.shared.reserved.0,"aw",@nobits
	.weak		__nv_reservedSMEM_offset_0_alias
	.size		__nv_reservedSMEM_offset_0_alias, 0, 64
	.other		__nv_reservedSMEM_offset_0_alias,@"STO_CUDA_RESERVED_SHARED STV_DEFAULT"
__nv_reservedSMEM_offset_0_alias:
	.zero		0
	.zero		64


//--------------------- .nv.constant0._Z9transposePiS_S_ --------------------------
	.section	.nv.constant0._Z9transposePiS_S_,"a",@progbits
	.sectionflags	@""
	.align	4
.nv.constant0._Z9transposePiS_S_:
	.zero		920


//--------------------- SYMBOLS --------------------------

	.type		.nv.reservedSmem.offset0,@object
	.size		.nv.reservedSmem.offset0,0x4
